//
// Generated by NVIDIA NVVM Compiler
//
// Compiler Build ID: CL-36424714
// Cuda compilation tools, release 13.0, V13.0.88
// Based on NVVM 20.0.0
//

.version 9.0
.target sm_100
.address_size 64

	// .globl	_Z7InitOnePjj
.extern .func  (.param .b32 func_retval0) vprintf
(
	.param .b64 vprintf_param_0,
	.param .b64 vprintf_param_1
)
;
.global .align 1 .b8 $str[8] = {37, 117, 58, 32, 37, 117, 10};

.visible .entry _Z7InitOnePjj(
	.param .u64 .ptr .align 1 _Z7InitOnePjj_param_0,
	.param .u32 _Z7InitOnePjj_param_1
)
{
	.reg .pred 	%p<3>;
	.reg .b32 	%r<12>;
	.reg .b64 	%rd<5>;

	ld.param.u64 	%rd2, [_Z7InitOnePjj_param_0];
	ld.param.u32 	%r6, [_Z7InitOnePjj_param_1];
	mov.u32 	%r1, %ntid.x;
	mov.u32 	%r7, %tid.x;
	mov.u32 	%r8, %ctaid.x;
	mad.lo.s32 	%r11, %r8, %r1, %r7;
	setp.ge.u32 	%p1, %r11, %r6;
	@%p1 bra 	$L__BB0_3;
	mov.u32 	%r9, %nctaid.x;
	mul.lo.s32 	%r3, %r1, %r9;
	cvta.to.global.u64 	%rd1, %rd2;
$L__BB0_2:
	mul.wide.u32 	%rd3, %r11, 4;
	add.s64 	%rd4, %rd1, %rd3;
	mov.b32 	%r10, 1;
	st.global.u32 	[%rd4], %r10;
	add.s32 	%r11, %r11, %r3;
	setp.lt.u32 	%p2, %r11, %r6;
	@%p2 bra 	$L__BB0_2;
$L__BB0_3:
	ret;

}
	// .globl	_Z17ValidateInclusivePjS_j
.visible .entry _Z17ValidateInclusivePjS_j(
	.param .u64 .ptr .align 1 _Z17ValidateInclusivePjS_j_param_0,
	.param .u64 .ptr .align 1 _Z17ValidateInclusivePjS_j_param_1,
	.param .u32 _Z17ValidateInclusivePjS_j_param_2
)
{
	.reg .pred 	%p<4>;
	.reg .b32 	%r<14>;
	.reg .b64 	%rd<7>;

	ld.param.u64 	%rd3, [_Z17ValidateInclusivePjS_j_param_0];
	ld.param.u64 	%rd4, [_Z17ValidateInclusivePjS_j_param_1];
	ld.param.u32 	%r6, [_Z17ValidateInclusivePjS_j_param_2];
	mov.u32 	%r1, %ntid.x;
	mov.u32 	%r7, %tid.x;
	mov.u32 	%r8, %ctaid.x;
	mad.lo.s32 	%r13, %r8, %r1, %r7;
	setp.ge.u32 	%p1, %r13, %r6;
	@%p1 bra 	$L__BB1_5;
	mov.u32 	%r9, %nctaid.x;
	mul.lo.s32 	%r3, %r1, %r9;
	cvta.to.global.u64 	%rd1, %rd3;
	cvta.to.global.u64 	%rd2, %rd4;
$L__BB1_2:
	mul.wide.u32 	%rd5, %r13, 4;
	add.s64 	%rd6, %rd1, %rd5;
	ld.global.u32 	%r10, [%rd6];
	add.s32 	%r11, %r13, 1;
	setp.eq.s32 	%p2, %r10, %r11;
	@%p2 bra 	$L__BB1_4;
	atom.global.add.u32 	%r12, [%rd2], 1;
$L__BB1_4:
	add.s32 	%r13, %r13, %r3;
	setp.lt.u32 	%p3, %r13, %r6;
	@%p3 bra 	$L__BB1_2;
$L__BB1_5:
	ret;

}
	// .globl	_Z17ValidateExclusivePjS_j
.visible .entry _Z17ValidateExclusivePjS_j(
	.param .u64 .ptr .align 1 _Z17ValidateExclusivePjS_j_param_0,
	.param .u64 .ptr .align 1 _Z17ValidateExclusivePjS_j_param_1,
	.param .u32 _Z17ValidateExclusivePjS_j_param_2
)
{
	.reg .pred 	%p<4>;
	.reg .b32 	%r<13>;
	.reg .b64 	%rd<7>;

	ld.param.u64 	%rd3, [_Z17ValidateExclusivePjS_j_param_0];
	ld.param.u64 	%rd4, [_Z17ValidateExclusivePjS_j_param_1];
	ld.param.u32 	%r6, [_Z17ValidateExclusivePjS_j_param_2];
	mov.u32 	%r1, %ntid.x;
	mov.u32 	%r7, %tid.x;
	mov.u32 	%r8, %ctaid.x;
	mad.lo.s32 	%r12, %r8, %r1, %r7;
	setp.ge.u32 	%p1, %r12, %r6;
	@%p1 bra 	$L__BB2_5;
	mov.u32 	%r9, %nctaid.x;
	mul.lo.s32 	%r3, %r1, %r9;
	cvta.to.global.u64 	%rd1, %rd3;
	cvta.to.global.u64 	%rd2, %rd4;
$L__BB2_2:
	mul.wide.u32 	%rd5, %r12, 4;
	add.s64 	%rd6, %rd1, %rd5;
	ld.global.u32 	%r10, [%rd6];
	setp.eq.s32 	%p2, %r10, %r12;
	@%p2 bra 	$L__BB2_4;
	atom.global.add.u32 	%r11, [%rd2], 1;
$L__BB2_4:
	add.s32 	%r12, %r12, %r3;
	setp.lt.u32 	%p3, %r12, %r6;
	@%p3 bra 	$L__BB2_2;
$L__BB2_5:
	ret;

}
	// .globl	_Z5PrintPjj
.visible .entry _Z5PrintPjj(
	.param .u64 .ptr .align 1 _Z5PrintPjj_param_0,
	.param .u32 _Z5PrintPjj_param_1
)
{
	.local .align 8 .b8 	__local_depot3[8];
	.reg .b64 	%SP;
	.reg .b64 	%SPL;
	.reg .pred 	%p<10>;
	.reg .b32 	%r<138>;
	.reg .b64 	%rd<30>;

	mov.u64 	%SPL, __local_depot3;
	cvta.local.u64 	%SP, %SPL;
	ld.param.u64 	%rd9, [_Z5PrintPjj_param_0];
	ld.param.u32 	%r17, [_Z5PrintPjj_param_1];
	cvta.to.global.u64 	%rd1, %rd9;
	add.u64 	%rd10, %SP, 0;
	add.u64 	%rd2, %SPL, 0;
	setp.eq.s32 	%p1, %r17, 0;
	@%p1 bra 	$L__BB3_13;
	and.b32  	%r1, %r17, 15;
	setp.lt.u32 	%p2, %r17, 16;
	mov.b32 	%r134, 0;
	@%p2 bra 	$L__BB3_4;
	and.b32  	%r134, %r17, -16;
	add.s64 	%rd28, %rd1, 32;
	mov.b32 	%r132, 0;
	mov.u64 	%rd11, $str;
$L__BB3_3:
	.pragma "nounroll";
	ld.global.u32 	%r20, [%rd28+-32];
	st.local.v2.u32 	[%rd2], {%r132, %r20};
	cvta.global.u64 	%rd12, %rd11;
	{ // callseq 0, 0
	.param .b64 param0;
	st.param.b64 	[param0], %rd12;
	.param .b64 param1;
	st.param.b64 	[param1], %rd10;
	.param .b32 retval0;
	call.uni (retval0), 
	vprintf, 
	(
	param0, 
	param1
	);
	ld.param.b32 	%r21, [retval0];
	} // callseq 0
	ld.global.u32 	%r23, [%rd28+-28];
	add.s32 	%r24, %r132, 1;
	st.local.v2.u32 	[%rd2], {%r24, %r23};
	{ // callseq 1, 0
	.param .b64 param0;
	st.param.b64 	[param0], %rd12;
	.param .b64 param1;
	st.param.b64 	[param1], %rd10;
	.param .b32 retval0;
	call.uni (retval0), 
	vprintf, 
	(
	param0, 
	param1
	);
	ld.param.b32 	%r25, [retval0];
	} // callseq 1
	ld.global.u32 	%r27, [%rd28+-24];
	add.s32 	%r28, %r132, 2;
	st.local.v2.u32 	[%rd2], {%r28, %r27};
	{ // callseq 2, 0
	.param .b64 param0;
	st.param.b64 	[param0], %rd12;
	.param .b64 param1;
	st.param.b64 	[param1], %rd10;
	.param .b32 retval0;
	call.uni (retval0), 
	vprintf, 
	(
	param0, 
	param1
	);
	ld.param.b32 	%r29, [retval0];
	} // callseq 2
	ld.global.u32 	%r31, [%rd28+-20];
	add.s32 	%r32, %r132, 3;
	st.local.v2.u32 	[%rd2], {%r32, %r31};
	{ // callseq 3, 0
	.param .b64 param0;
	st.param.b64 	[param0], %rd12;
	.param .b64 param1;
	st.param.b64 	[param1], %rd10;
	.param .b32 retval0;
	call.uni (retval0), 
	vprintf, 
	(
	param0, 
	param1
	);
	ld.param.b32 	%r33, [retval0];
	} // callseq 3
	ld.global.u32 	%r35, [%rd28+-16];
	add.s32 	%r36, %r132, 4;
	st.local.v2.u32 	[%rd2], {%r36, %r35};
	{ // callseq 4, 0
	.param .b64 param0;
	st.param.b64 	[param0], %rd12;
	.param .b64 param1;
	st.param.b64 	[param1], %rd10;
	.param .b32 retval0;
	call.uni (retval0), 
	vprintf, 
	(
	param0, 
	param1
	);
	ld.param.b32 	%r37, [retval0];
	} // callseq 4
	ld.global.u32 	%r39, [%rd28+-12];
	add.s32 	%r40, %r132, 5;
	st.local.v2.u32 	[%rd2], {%r40, %r39};
	{ // callseq 5, 0
	.param .b64 param0;
	st.param.b64 	[param0], %rd12;
	.param .b64 param1;
	st.param.b64 	[param1], %rd10;
	.param .b32 retval0;
	call.uni (retval0), 
	vprintf, 
	(
	param0, 
	param1
	);
	ld.param.b32 	%r41, [retval0];
	} // callseq 5
	ld.global.u32 	%r43, [%rd28+-8];
	add.s32 	%r44, %r132, 6;
	st.local.v2.u32 	[%rd2], {%r44, %r43};
	{ // callseq 6, 0
	.param .b64 param0;
	st.param.b64 	[param0], %rd12;
	.param .b64 param1;
	st.param.b64 	[param1], %rd10;
	.param .b32 retval0;
	call.uni (retval0), 
	vprintf, 
	(
	param0, 
	param1
	);
	ld.param.b32 	%r45, [retval0];
	} // callseq 6
	ld.global.u32 	%r47, [%rd28+-4];
	add.s32 	%r48, %r132, 7;
	st.local.v2.u32 	[%rd2], {%r48, %r47};
	{ // callseq 7, 0
	.param .b64 param0;
	st.param.b64 	[param0], %rd12;
	.param .b64 param1;
	st.param.b64 	[param1], %rd10;
	.param .b32 retval0;
	call.uni (retval0), 
	vprintf, 
	(
	param0, 
	param1
	);
	ld.param.b32 	%r49, [retval0];
	} // callseq 7
	ld.global.u32 	%r51, [%rd28];
	add.s32 	%r52, %r132, 8;
	st.local.v2.u32 	[%rd2], {%r52, %r51};
	{ // callseq 8, 0
	.param .b64 param0;
	st.param.b64 	[param0], %rd12;
	.param .b64 param1;
	st.param.b64 	[param1], %rd10;
	.param .b32 retval0;
	call.uni (retval0), 
	vprintf, 
	(
	param0, 
	param1
	);
	ld.param.b32 	%r53, [retval0];
	} // callseq 8
	ld.global.u32 	%r55, [%rd28+4];
	add.s32 	%r56, %r132, 9;
	st.local.v2.u32 	[%rd2], {%r56, %r55};
	{ // callseq 9, 0
	.param .b64 param0;
	st.param.b64 	[param0], %rd12;
	.param .b64 param1;
	st.param.b64 	[param1], %rd10;
	.param .b32 retval0;
	call.uni (retval0), 
	vprintf, 
	(
	param0, 
	param1
	);
	ld.param.b32 	%r57, [retval0];
	} // callseq 9
	ld.global.u32 	%r59, [%rd28+8];
	add.s32 	%r60, %r132, 10;
	st.local.v2.u32 	[%rd2], {%r60, %r59};
	{ // callseq 10, 0
	.param .b64 param0;
	st.param.b64 	[param0], %rd12;
	.param .b64 param1;
	st.param.b64 	[param1], %rd10;
	.param .b32 retval0;
	call.uni (retval0), 
	vprintf, 
	(
	param0, 
	param1
	);
	ld.param.b32 	%r61, [retval0];
	} // callseq 10
	ld.global.u32 	%r63, [%rd28+12];
	add.s32 	%r64, %r132, 11;
	st.local.v2.u32 	[%rd2], {%r64, %r63};
	{ // callseq 11, 0
	.param .b64 param0;
	st.param.b64 	[param0], %rd12;
	.param .b64 param1;
	st.param.b64 	[param1], %rd10;
	.param .b32 retval0;
	call.uni (retval0), 
	vprintf, 
	(
	param0, 
	param1
	);
	ld.param.b32 	%r65, [retval0];
	} // callseq 11
	ld.global.u32 	%r67, [%rd28+16];
	add.s32 	%r68, %r132, 12;
	st.local.v2.u32 	[%rd2], {%r68, %r67};
	{ // callseq 12, 0
	.param .b64 param0;
	st.param.b64 	[param0], %rd12;
	.param .b64 param1;
	st.param.b64 	[param1], %rd10;
	.param .b32 retval0;
	call.uni (retval0), 
	vprintf, 
	(
	param0, 
	param1
	);
	ld.param.b32 	%r69, [retval0];
	} // callseq 12
	ld.global.u32 	%r71, [%rd28+20];
	add.s32 	%r72, %r132, 13;
	st.local.v2.u32 	[%rd2], {%r72, %r71};
	{ // callseq 13, 0
	.param .b64 param0;
	st.param.b64 	[param0], %rd12;
	.param .b64 param1;
	st.param.b64 	[param1], %rd10;
	.param .b32 retval0;
	call.uni (retval0), 
	vprintf, 
	(
	param0, 
	param1
	);
	ld.param.b32 	%r73, [retval0];
	} // callseq 13
	ld.global.u32 	%r75, [%rd28+24];
	add.s32 	%r76, %r132, 14;
	st.local.v2.u32 	[%rd2], {%r76, %r75};
	{ // callseq 14, 0
	.param .b64 param0;
	st.param.b64 	[param0], %rd12;
	.param .b64 param1;
	st.param.b64 	[param1], %rd10;
	.param .b32 retval0;
	call.uni (retval0), 
	vprintf, 
	(
	param0, 
	param1
	);
	ld.param.b32 	%r77, [retval0];
	} // callseq 14
	ld.global.u32 	%r79, [%rd28+28];
	add.s32 	%r80, %r132, 15;
	st.local.v2.u32 	[%rd2], {%r80, %r79};
	{ // callseq 15, 0
	.param .b64 param0;
	st.param.b64 	[param0], %rd12;
	.param .b64 param1;
	st.param.b64 	[param1], %rd10;
	.param .b32 retval0;
	call.uni (retval0), 
	vprintf, 
	(
	param0, 
	param1
	);
	ld.param.b32 	%r81, [retval0];
	} // callseq 15
	add.s64 	%rd28, %rd28, 64;
	add.s32 	%r132, %r132, 16;
	setp.ne.s32 	%p3, %r132, %r134;
	@%p3 bra 	$L__BB3_3;
$L__BB3_4:
	setp.eq.s32 	%p4, %r1, 0;
	@%p4 bra 	$L__BB3_13;
	and.b32  	%r6, %r17, 7;
	setp.lt.u32 	%p5, %r1, 8;
	@%p5 bra 	$L__BB3_7;
	mul.wide.u32 	%rd14, %r134, 4;
	add.s64 	%rd15, %rd1, %rd14;
	ld.global.u32 	%r83, [%rd15];
	st.local.v2.u32 	[%rd2], {%r134, %r83};
	mov.u64 	%rd16, $str;
	cvta.global.u64 	%rd17, %rd16;
	add.u64 	%rd18, %SP, 0;
	{ // callseq 16, 0
	.param .b64 param0;
	st.param.b64 	[param0], %rd17;
	.param .b64 param1;
	st.param.b64 	[param1], %rd18;
	.param .b32 retval0;
	call.uni (retval0), 
	vprintf, 
	(
	param0, 
	param1
	);
	ld.param.b32 	%r84, [retval0];
	} // callseq 16
	add.s32 	%r86, %r134, 1;
	ld.global.u32 	%r87, [%rd15+4];
	st.local.v2.u32 	[%rd2], {%r86, %r87};
	{ // callseq 17, 0
	.param .b64 param0;
	st.param.b64 	[param0], %rd17;
	.param .b64 param1;
	st.param.b64 	[param1], %rd18;
	.param .b32 retval0;
	call.uni (retval0), 
	vprintf, 
	(
	param0, 
	param1
	);
	ld.param.b32 	%r88, [retval0];
	} // callseq 17
	add.s32 	%r90, %r134, 2;
	ld.global.u32 	%r91, [%rd15+8];
	st.local.v2.u32 	[%rd2], {%r90, %r91};
	{ // callseq 18, 0
	.param .b64 param0;
	st.param.b64 	[param0], %rd17;
	.param .b64 param1;
	st.param.b64 	[param1], %rd18;
	.param .b32 retval0;
	call.uni (retval0), 
	vprintf, 
	(
	param0, 
	param1
	);
	ld.param.b32 	%r92, [retval0];
	} // callseq 18
	add.s32 	%r94, %r134, 3;
	ld.global.u32 	%r95, [%rd15+12];
	st.local.v2.u32 	[%rd2], {%r94, %r95};
	{ // callseq 19, 0
	.param .b64 param0;
	st.param.b64 	[param0], %rd17;
	.param .b64 param1;
	st.param.b64 	[param1], %rd18;
	.param .b32 retval0;
	call.uni (retval0), 
	vprintf, 
	(
	param0, 
	param1
	);
	ld.param.b32 	%r96, [retval0];
	} // callseq 19
	add.s32 	%r98, %r134, 4;
	ld.global.u32 	%r99, [%rd15+16];
	st.local.v2.u32 	[%rd2], {%r98, %r99};
	{ // callseq 20, 0
	.param .b64 param0;
	st.param.b64 	[param0], %rd17;
	.param .b64 param1;
	st.param.b64 	[param1], %rd18;
	.param .b32 retval0;
	call.uni (retval0), 
	vprintf, 
	(
	param0, 
	param1
	);
	ld.param.b32 	%r100, [retval0];
	} // callseq 20
	add.s32 	%r102, %r134, 5;
	ld.global.u32 	%r103, [%rd15+20];
	st.local.v2.u32 	[%rd2], {%r102, %r103};
	{ // callseq 21, 0
	.param .b64 param0;
	st.param.b64 	[param0], %rd17;
	.param .b64 param1;
	st.param.b64 	[param1], %rd18;
	.param .b32 retval0;
	call.uni (retval0), 
	vprintf, 
	(
	param0, 
	param1
	);
	ld.param.b32 	%r104, [retval0];
	} // callseq 21
	add.s32 	%r106, %r134, 6;
	ld.global.u32 	%r107, [%rd15+24];
	st.local.v2.u32 	[%rd2], {%r106, %r107};
	{ // callseq 22, 0
	.param .b64 param0;
	st.param.b64 	[param0], %rd17;
	.param .b64 param1;
	st.param.b64 	[param1], %rd18;
	.param .b32 retval0;
	call.uni (retval0), 
	vprintf, 
	(
	param0, 
	param1
	);
	ld.param.b32 	%r108, [retval0];
	} // callseq 22
	add.s32 	%r110, %r134, 7;
	ld.global.u32 	%r111, [%rd15+28];
	st.local.v2.u32 	[%rd2], {%r110, %r111};
	{ // callseq 23, 0
	.param .b64 param0;
	st.param.b64 	[param0], %rd17;
	.param .b64 param1;
	st.param.b64 	[param1], %rd18;
	.param .b32 retval0;
	call.uni (retval0), 
	vprintf, 
	(
	param0, 
	param1
	);
	ld.param.b32 	%r112, [retval0];
	} // callseq 23
	add.s32 	%r134, %r134, 8;
$L__BB3_7:
	setp.eq.s32 	%p6, %r6, 0;
	@%p6 bra 	$L__BB3_13;
	and.b32  	%r9, %r17, 3;
	setp.lt.u32 	%p7, %r6, 4;
	@%p7 bra 	$L__BB3_10;
	mul.wide.u32 	%rd19, %r134, 4;
	add.s64 	%rd20, %rd1, %rd19;
	ld.global.u32 	%r114, [%rd20];
	st.local.v2.u32 	[%rd2], {%r134, %r114};
	mov.u64 	%rd21, $str;
	cvta.global.u64 	%rd22, %rd21;
	add.u64 	%rd23, %SP, 0;
	{ // callseq 24, 0
	.param .b64 param0;
	st.param.b64 	[param0], %rd22;
	.param .b64 param1;
	st.param.b64 	[param1], %rd23;
	.param .b32 retval0;
	call.uni (retval0), 
	vprintf, 
	(
	param0, 
	param1
	);
	ld.param.b32 	%r115, [retval0];
	} // callseq 24
	add.s32 	%r117, %r134, 1;
	ld.global.u32 	%r118, [%rd20+4];
	st.local.v2.u32 	[%rd2], {%r117, %r118};
	{ // callseq 25, 0
	.param .b64 param0;
	st.param.b64 	[param0], %rd22;
	.param .b64 param1;
	st.param.b64 	[param1], %rd23;
	.param .b32 retval0;
	call.uni (retval0), 
	vprintf, 
	(
	param0, 
	param1
	);
	ld.param.b32 	%r119, [retval0];
	} // callseq 25
	add.s32 	%r121, %r134, 2;
	ld.global.u32 	%r122, [%rd20+8];
	st.local.v2.u32 	[%rd2], {%r121, %r122};
	{ // callseq 26, 0
	.param .b64 param0;
	st.param.b64 	[param0], %rd22;
	.param .b64 param1;
	st.param.b64 	[param1], %rd23;
	.param .b32 retval0;
	call.uni (retval0), 
	vprintf, 
	(
	param0, 
	param1
	);
	ld.param.b32 	%r123, [retval0];
	} // callseq 26
	add.s32 	%r125, %r134, 3;
	ld.global.u32 	%r126, [%rd20+12];
	st.local.v2.u32 	[%rd2], {%r125, %r126};
	{ // callseq 27, 0
	.param .b64 param0;
	st.param.b64 	[param0], %rd22;
	.param .b64 param1;
	st.param.b64 	[param1], %rd23;
	.param .b32 retval0;
	call.uni (retval0), 
	vprintf, 
	(
	param0, 
	param1
	);
	ld.param.b32 	%r127, [retval0];
	} // callseq 27
	add.s32 	%r134, %r134, 4;
$L__BB3_10:
	setp.eq.s32 	%p8, %r9, 0;
	@%p8 bra 	$L__BB3_13;
	mul.wide.u32 	%rd24, %r134, 4;
	add.s64 	%rd29, %rd1, %rd24;
	neg.s32 	%r136, %r9;
	mov.u64 	%rd25, $str;
	add.u64 	%rd27, %SP, 0;
$L__BB3_12:
	.pragma "nounroll";
	ld.global.u32 	%r129, [%rd29];
	st.local.v2.u32 	[%rd2], {%r134, %r129};
	cvta.global.u64 	%rd26, %rd25;
	{ // callseq 28, 0
	.param .b64 param0;
	st.param.b64 	[param0], %rd26;
	.param .b64 param1;
	st.param.b64 	[param1], %rd27;
	.param .b32 retval0;
	call.uni (retval0), 
	vprintf, 
	(
	param0, 
	param1
	);
	ld.param.b32 	%r130, [retval0];
	} // callseq 28
	add.s32 	%r134, %r134, 1;
	add.s64 	%rd29, %rd29, 4;
	add.s32 	%r136, %r136, 1;
	setp.ne.s32 	%p9, %r136, 0;
	@%p9 bra 	$L__BB3_12;
$L__BB3_13:
	ret;

}


// ===== COMPILED SASS (sm_100) =====

	.target	sm_100

	.elftype	@"ET_EXEC"


//--------------------- .note.nv.tkinfo           --------------------------
	.section	.note.nv.tkinfo,"",@"SHT_NOTE"
	.sectionflags	@"SHF_NOTE_NV_TKINFO"
	.tkinfo
        /*0018*/ 	.word	0x00000002
        /*0030*/ 	.string	""
        /*0030*/ 	.string	"ptxas"
        /*0030*/ 	.string	"Cuda compilation tools, release 13.0, V13.0.88"
        /*0030*/ 	.string	"Build cuda_13.0.r13.0/compiler.36424714_0"
        /*0030*/ 	.string	"-arch sm_100 -m 64 "



//--------------------- .note.nv.cuinfo           --------------------------
	.section	.note.nv.cuinfo,"",@"SHT_NOTE"
	.sectionflags	@"SHF_NOTE_NV_CUINFO"
        /*0018*/ 	.short	0x0002
        /*001a*/ 	.short	0x0064
        /*001c*/ 	.short	0x0082
	.zero		2


//--------------------- .nv.info                  --------------------------
	.section	.nv.info,"",@"SHT_CUDA_INFO"
	.align	4


	//----- nvinfo : EIATTR_REGCOUNT
	.align		4
        /*0000*/ 	.byte	0x04, 0x2f
        /*0002*/ 	.short	(.L_2 - .L_1)
	.align		4
.L_1:
        /*0004*/ 	.word	index@(_Z7InitOnePjj)
        /*0008*/ 	.word	0x0000000a


	//----- nvinfo : EIATTR_FRAME_SIZE
	.align		4
.L_2:
        /*000c*/ 	.byte	0x04, 0x11
        /*000e*/ 	.short	(.L_4 - .L_3)
	.align		4
.L_3:
        /*0010*/ 	.word	index@(_Z7InitOnePjj)
        /*0014*/ 	.word	0x00000000


	//----- nvinfo : EIATTR_REGCOUNT
	.align		4
.L_4:
        /*0018*/ 	.byte	0x04, 0x2f
        /*001a*/ 	.short	(.L_6 - .L_5)
	.align		4
.L_5:
        /*001c*/ 	.word	index@(_Z17ValidateInclusivePjS_j)
        /*0020*/ 	.word	0x0000000a


	//----- nvinfo : EIATTR_FRAME_SIZE
	.align		4
.L_6:
        /*0024*/ 	.byte	0x04, 0x11
        /*0026*/ 	.short	(.L_8 - .L_7)
	.align		4
.L_7:
        /*0028*/ 	.word	index@(_Z17ValidateInclusivePjS_j)
        /*002c*/ 	.word	0x00000000


	//----- nvinfo : EIATTR_REGCOUNT
	.align		4
.L_8:
        /*0030*/ 	.byte	0x04, 0x2f
        /*0032*/ 	.short	(.L_10 - .L_9)
	.align		4
.L_9:
        /*0034*/ 	.word	index@(_Z17ValidateExclusivePjS_j)
        /*0038*/ 	.word	0x0000000a


	//----- nvinfo : EIATTR_FRAME_SIZE
	.align		4
.L_10:
        /*003c*/ 	.byte	0x04, 0x11
        /*003e*/ 	.short	(.L_12 - .L_11)
	.align		4
.L_11:
        /*0040*/ 	.word	index@(_Z17ValidateExclusivePjS_j)
        /*0044*/ 	.word	0x00000000


	//----- nvinfo : EIATTR_REGCOUNT
	.align		4
.L_12:
        /*0048*/ 	.byte	0x04, 0x2f
        /*004a*/ 	.short	(.L_14 - .L_13)
	.align		4
.L_13:
        /*004c*/ 	.word	index@(_Z5PrintPjj)
        /*0050*/ 	.word	0x0000001c


	//----- nvinfo : EIATTR_FRAME_SIZE
	.align		4
.L_14:
        /*0054*/ 	.byte	0x04, 0x11
        /*0056*/ 	.short	(.L_16 - .L_15)
	.align		4
.L_15:
        /*0058*/ 	.word	index@(_Z5PrintPjj)
        /*005c*/ 	.word	0x00000008


	//----- nvinfo : EIATTR_MIN_STACK_SIZE
	.align		4
.L_16:
        /*0060*/ 	.byte	0x04, 0x12
        /*0062*/ 	.short	(.L_18 - .L_17)
	.align		4
.L_17:
        /*0064*/ 	.word	index@(_Z5PrintPjj)
        /*0068*/ 	.word	0x00000008


	//----- nvinfo : EIATTR_MIN_STACK_SIZE
	.align		4
.L_18:
        /*006c*/ 	.byte	0x04, 0x12
        /*006e*/ 	.short	(.L_20 - .L_19)
	.align		4
.L_19:
        /*0070*/ 	.word	index@(_Z17ValidateExclusivePjS_j)
        /*0074*/ 	.word	0x00000000


	//----- nvinfo : EIATTR_MIN_STACK_SIZE
	.align		4
.L_20:
        /*0078*/ 	.byte	0x04, 0x12
        /*007a*/ 	.short	(.L_22 - .L_21)
	.align		4
.L_21:
        /*007c*/ 	.word	index@(_Z17ValidateInclusivePjS_j)
        /*0080*/ 	.word	0x00000000


	//----- nvinfo : EIATTR_MIN_STACK_SIZE
	.align		4
.L_22:
        /*0084*/ 	.byte	0x04, 0x12
        /*0086*/ 	.short	(.L_24 - .L_23)
	.align		4
.L_23:
        /*0088*/ 	.word	index@(_Z7InitOnePjj)
        /*008c*/ 	.word	0x00000000
.L_24:


//--------------------- .nv.compat                --------------------------
	.section	.nv.compat,"",@"SHT_CUDA_COMPAT_INFO"
	.align	4
        /*0000*/ 	.byte	0x02, 0x09, 0x00, 0x00, 0x02, 0x02, 0x01, 0x00, 0x02, 0x05, 0x05, 0x00, 0x03, 0x07, 0x01, 0x01
        /*0010*/ 	.byte	0x02, 0x03, 0x00, 0x00, 0x02, 0x06, 0x01, 0x00, 0x04, 0x0b, 0x08, 0x00, 0x09, 0x00, 0x00, 0x00
        /*0020*/ 	.byte	0x00, 0x00, 0x00, 0x00


//--------------------- .nv.info._Z5PrintPjj      --------------------------
	.section	.nv.info._Z5PrintPjj,"",@"SHT_CUDA_INFO"
	.sectionflags	@""
	.align	4


	//----- nvinfo : EIATTR_CUDA_API_VERSION
	.align		4
        /*0000*/ 	.byte	0x04, 0x37
        /*0002*/ 	.short	(.L_26 - .L_25)
.L_25:
        /*0004*/ 	.word	0x00000082


	//----- nvinfo : EIATTR_KPARAM_INFO
	.align		4
.L_26:
        /*0008*/ 	.byte	0x04, 0x17
        /*000a*/ 	.short	(.L_28 - .L_27)
.L_27:
        /*000c*/ 	.word	0x00000000
        /*0010*/ 	.short	0x0001
        /*0012*/ 	.short	0x0008
        /*0014*/ 	.byte	0x00, 0xf0, 0x11, 0x00


	//----- nvinfo : EIATTR_KPARAM_INFO
	.align		4
.L_28:
        /*0018*/ 	.byte	0x04, 0x17
        /*001a*/ 	.short	(.L_30 - .L_29)
.L_29:
        /*001c*/ 	.word	0x00000000
        /*0020*/ 	.short	0x0000
        /*0022*/ 	.short	0x0000
        /*0024*/ 	.byte	0x00, 0xf5, 0x21, 0x00


	//----- nvinfo : EIATTR_SPARSE_MMA_MASK
	.align		4
.L_30:
        /*0028*/ 	.byte	0x03, 0x50
        /*002a*/ 	.short	0x0000


	//----- nvinfo : EIATTR_MAXREG_COUNT
	.align		4
        /*002c*/ 	.byte	0x03, 0x1b
        /*002e*/ 	.short	0x00ff


	//----- nvinfo : EIATTR_EXTERNS
	.align		4
        /*0030*/ 	.byte	0x04, 0x0f
        /*0032*/ 	.short	(.L_32 - .L_31)


	//   ....[0]....
	.align		4
.L_31:
        /*0034*/ 	.word	index@(vprintf)


	//----- nvinfo : EIATTR_MERCURY_ISA_VERSION
	.align		4
.L_32:
        /*0038*/ 	.byte	0x03, 0x5f
        /*003a*/ 	.short	0x0101


	//----- nvinfo : EIATTR_VRC_CTA_INIT_COUNT
	.align		4
        /*003c*/ 	.byte	0x02, 0x4a
	.zero		1
	.zero		1


	//----- nvinfo : EIATTR_SYSCALL_OFFSETS
	.align		4
        /*0040*/ 	.byte	0x04, 0x46
        /*0042*/ 	.short	(.L_34 - .L_33)


	//   ....[0]....
.L_33:
        /*0044*/ 	.word	0x00000210


	//   ....[1]....
        /*0048*/ 	.word	0x000002c0


	//   ....[2]....
        /*004c*/ 	.word	0x00000370


	//   ....[3]....
        /*0050*/ 	.word	0x00000420


	//   ....[4]....
        /*0054*/ 	.word	0x000004d0


	//   ....[5]....
        /*0058*/ 	.word	0x00000580


	//   ....[6]....
        /*005c*/ 	.word	0x00000630


	//   ....[7]....
        /*0060*/ 	.word	0x000006e0


	//   ....[8]....
        /*0064*/ 	.word	0x00000790


	//   ....[9]....
        /*0068*/ 	.word	0x00000840


	//   ....[10]....
        /*006c*/ 	.word	0x000008f0


	//   ....[11]....
        /*0070*/ 	.word	0x000009a0


	//   ....[12]....
        /*0074*/ 	.word	0x00000a50


	//   ....[13]....
        /*0078*/ 	.word	0x00000b00


	//   ....[14]....
        /*007c*/ 	.word	0x00000bb0


	//   ....[15]....
        /*0080*/ 	.word	0x00000c60


	//   ....[16]....
        /*0084*/ 	.word	0x00000df0


	//   ....[17]....
        /*0088*/ 	.word	0x00000ea0


	//   ....[18]....
        /*008c*/ 	.word	0x00000f50


	//   ....[19]....
        /*0090*/ 	.word	0x00001000


	//   ....[20]....
        /*0094*/ 	.word	0x000010b0


	//   ....[21]....
        /*0098*/ 	.word	0x00001160


	//   ....[22]....
        /*009c*/ 	.word	0x00001210


	//   ....[23]....
        /*00a0*/ 	.word	0x000012c0


	//   ....[24]....
        /*00a4*/ 	.word	0x00001400


	//   ....[25]....
        /*00a8*/ 	.word	0x000014b0


	//   ....[26]....
        /*00ac*/ 	.word	0x00001560


	//   ....[27]....
        /*00b0*/ 	.word	0x00001610


	//   ....[28]....
        /*00b4*/ 	.word	0x00001790


	//----- nvinfo : EIATTR_EXIT_INSTR_OFFSETS
	.align		4
.L_34:
        /*00b8*/ 	.byte	0x04, 0x1c
        /*00ba*/ 	.short	(.L_36 - .L_35)


	//   ....[0]....
.L_35:
        /*00bc*/ 	.word	0x00000070


	//   ....[1]....
        /*00c0*/ 	.word	0x00000ce0


	//   ....[2]....
        /*00c4*/ 	.word	0x000012f0


	//   ....[3]....
        /*00c8*/ 	.word	0x00001640


	//   ....[4]....
        /*00cc*/ 	.word	0x000017f0


	//----- nvinfo : EIATTR_CRS_STACK_SIZE
	.align		4
.L_36:
        /*00d0*/ 	.byte	0x04, 0x1e
        /*00d2*/ 	.short	(.L_38 - .L_37)
.L_37:
        /*00d4*/ 	.word	0x00000000


	//----- nvinfo : EIATTR_CBANK_PARAM_SIZE
	.align		4
.L_38:
        /*00d8*/ 	.byte	0x03, 0x19
        /*00da*/ 	.short	0x000c


	//----- nvinfo : EIATTR_PARAM_CBANK
	.align		4
        /*00dc*/ 	.byte	0x04, 0x0a
        /*00de*/ 	.short	(.L_40 - .L_39)
	.align		4
.L_39:
        /*00e0*/ 	.word	index@(.nv.constant0._Z5PrintPjj)
        /*00e4*/ 	.short	0x0380
        /*00e6*/ 	.short	0x000c


	//----- nvinfo : EIATTR_SW_WAR
	.align		4
.L_40:
        /*00e8*/ 	.byte	0x04, 0x36
        /*00ea*/ 	.short	(.L_42 - .L_41)
.L_41:
        /*00ec*/ 	.word	0x00000008
.L_42:


//--------------------- .nv.info._Z17ValidateExclusivePjS_j --------------------------
	.section	.nv.info._Z17ValidateExclusivePjS_j,"",@"SHT_CUDA_INFO"
	.sectionflags	@""
	.align	4


	//----- nvinfo : EIATTR_CUDA_API_VERSION
	.align		4
        /*0000*/ 	.byte	0x04, 0x37
        /*0002*/ 	.short	(.L_44 - .L_43)
.L_43:
        /*0004*/ 	.word	0x00000082


	//----- nvinfo : EIATTR_KPARAM_INFO
	.align		4
.L_44:
        /*0008*/ 	.byte	0x04, 0x17
        /*000a*/ 	.short	(.L_46 - .L_45)
.L_45:
        /*000c*/ 	.word	0x00000000
        /*0010*/ 	.short	0x0002
        /*0012*/ 	.short	0x0010
        /*0014*/ 	.byte	0x00, 0xf0, 0x11, 0x00


	//----- nvinfo : EIATTR_KPARAM_INFO
	.align		4
.L_46:
        /*0018*/ 	.byte	0x04, 0x17
        /*001a*/ 	.short	(.L_48 - .L_47)
.L_47:
        /*001c*/ 	.word	0x00000000
        /*0020*/ 	.short	0x0001
        /*0022*/ 	.short	0x0008
        /*0024*/ 	.byte	0x00, 0xf5, 0x21, 0x00


	//----- nvinfo : EIATTR_KPARAM_INFO
	.align		4
.L_48:
        /*0028*/ 	.byte	0x04, 0x17
        /*002a*/ 	.short	(.L_50 - .L_49)
.L_49:
        /*002c*/ 	.word	0x00000000
        /*0030*/ 	.short	0x0000
        /*0032*/ 	.short	0x0000
        /*0034*/ 	.byte	0x00, 0xf5, 0x21, 0x00


	//----- nvinfo : EIATTR_SPARSE_MMA_MASK
	.align		4
.L_50:
        /*0038*/ 	.byte	0x03, 0x50
        /*003a*/ 	.short	0x0000


	//----- nvinfo : EIATTR_MAXREG_COUNT
	.align		4
        /*003c*/ 	.byte	0x03, 0x1b
        /*003e*/ 	.short	0x00ff


	//----- nvinfo : EIATTR_MERCURY_ISA_VERSION
	.align		4
        /*0040*/ 	.byte	0x03, 0x5f
        /*0042*/ 	.short	0x0101


	//----- nvinfo : EIATTR_INT_WARP_WIDE_INSTR_OFFSETS
	.align		4
        /*0044*/ 	.byte	0x04, 0x31
        /*0046*/ 	.short	(.L_52 - .L_51)


	//   ....[0]....
.L_51:
        /*0048*/ 	.word	0x00000160


	//----- nvinfo : EIATTR_VRC_CTA_INIT_COUNT
	.align		4
.L_52:
        /*004c*/ 	.byte	0x02, 0x4a
	.zero		1
	.zero		1


	//----- nvinfo : EIATTR_EXIT_INSTR_OFFSETS
	.align		4
        /*0050*/ 	.byte	0x04, 0x1c
        /*0052*/ 	.short	(.L_54 - .L_53)


	//   ....[0]....
.L_53:
        /*0054*/ 	.word	0x00000070


	//   ....[1]....
        /*0058*/ 	.word	0x000001d0


	//----- nvinfo : EIATTR_CRS_STACK_SIZE
	.align		4
.L_54:
        /*005c*/ 	.byte	0x04, 0x1e
        /*005e*/ 	.short	(.L_56 - .L_55)
.L_55:
        /*0060*/ 	.word	0x00000000


	//----- nvinfo : EIATTR_CBANK_PARAM_SIZE
	.align		4
.L_56:
        /*0064*/ 	.byte	0x03, 0x19
        /*0066*/ 	.short	0x0014


	//----- nvinfo : EIATTR_PARAM_CBANK
	.align		4
        /*0068*/ 	.byte	0x04, 0x0a
        /*006a*/ 	.short	(.L_58 - .L_57)
	.align		4
.L_57:
        /*006c*/ 	.word	index@(.nv.constant0._Z17ValidateExclusivePjS_j)
        /*0070*/ 	.short	0x0380
        /*0072*/ 	.short	0x0014


	//----- nvinfo : EIATTR_SW_WAR
	.align		4
.L_58:
        /*0074*/ 	.byte	0x04, 0x36
        /*0076*/ 	.short	(.L_60 - .L_59)
.L_59:
        /*0078*/ 	.word	0x00000008
.L_60:


//--------------------- .nv.info._Z17ValidateInclusivePjS_j --------------------------
	.section	.nv.info._Z17ValidateInclusivePjS_j,"",@"SHT_CUDA_INFO"
	.sectionflags	@""
	.align	4


	//----- nvinfo : EIATTR_CUDA_API_VERSION
	.align		4
        /*0000*/ 	.byte	0x04, 0x37
        /*0002*/ 	.short	(.L_62 - .L_61)
.L_61:
        /*0004*/ 	.word	0x00000082


	//----- nvinfo : EIATTR_KPARAM_INFO
	.align		4
.L_62:
        /*0008*/ 	.byte	0x04, 0x17
        /*000a*/ 	.short	(.L_64 - .L_63)
.L_63:
        /*000c*/ 	.word	0x00000000
        /*0010*/ 	.short	0x0002
        /*0012*/ 	.short	0x0010
        /*0014*/ 	.byte	0x00, 0xf0, 0x11, 0x00


	//----- nvinfo : EIATTR_KPARAM_INFO
	.align		4
.L_64:
        /*0018*/ 	.byte	0x04, 0x17
        /*001a*/ 	.short	(.L_66 - .L_65)
.L_65:
        /*001c*/ 	.word	0x00000000
        /*0020*/ 	.short	0x0001
        /*0022*/ 	.short	0x0008
        /*0024*/ 	.byte	0x00, 0xf5, 0x21, 0x00


	//----- nvinfo : EIATTR_KPARAM_INFO
	.align		4
.L_66:
        /*0028*/ 	.byte	0x04, 0x17
        /*002a*/ 	.short	(.L_68 - .L_67)
.L_67:
        /*002c*/ 	.word	0x00000000
        /*0030*/ 	.short	0x0000
        /*0032*/ 	.short	0x0000
        /*0034*/ 	.byte	0x00, 0xf5, 0x21, 0x00


	//----- nvinfo : EIATTR_SPARSE_MMA_MASK
	.align		4
.L_68:
        /*0038*/ 	.byte	0x03, 0x50
        /*003a*/ 	.short	0x0000


	//----- nvinfo : EIATTR_MAXREG_COUNT
	.align		4
        /*003c*/ 	.byte	0x03, 0x1b
        /*003e*/ 	.short	0x00ff


	//----- nvinfo : EIATTR_MERCURY_ISA_VERSION
	.align		4
        /*0040*/ 	.byte	0x03, 0x5f
        /*0042*/ 	.short	0x0101


	//----- nvinfo : EIATTR_INT_WARP_WIDE_INSTR_OFFSETS
	.align		4
        /*0044*/ 	.byte	0x04, 0x31
        /*0046*/ 	.short	(.L_70 - .L_69)


	//   ....[0]....
.L_69:
        /*0048*/ 	.word	0x00000170


	//----- nvinfo : EIATTR_VRC_CTA_INIT_COUNT
	.align		4
.L_70:
        /*004c*/ 	.byte	0x02, 0x4a
	.zero		1
	.zero		1


	//----- nvinfo : EIATTR_EXIT_INSTR_OFFSETS
	.align		4
        /*0050*/ 	.byte	0x04, 0x1c
        /*0052*/ 	.short	(.L_72 - .L_71)


	//   ....[0]....
.L_71:
        /*0054*/ 	.word	0x00000070


	//   ....[1]....
        /*0058*/ 	.word	0x000001e0


	//----- nvinfo : EIATTR_CRS_STACK_SIZE
	.align		4
.L_72:
        /*005c*/ 	.byte	0x04, 0x1e
        /*005e*/ 	.short	(.L_74 - .L_73)
.L_73:
        /*0060*/ 	.word	0x00000000


	//----- nvinfo : EIATTR_CBANK_PARAM_SIZE
	.align		4
.L_74:
        /*0064*/ 	.byte	0x03, 0x19
        /*0066*/ 	.short	0x0014


	//----- nvinfo : EIATTR_PARAM_CBANK
	.align		4
        /*0068*/ 	.byte	0x04, 0x0a
        /*006a*/ 	.short	(.L_76 - .L_75)
	.align		4
.L_75:
        /*006c*/ 	.word	index@(.nv.constant0._Z17ValidateInclusivePjS_j)
        /*0070*/ 	.short	0x0380
        /*0072*/ 	.short	0x0014


	//----- nvinfo : EIATTR_SW_WAR
	.align		4
.L_76:
        /*0074*/ 	.byte	0x04, 0x36
        /*0076*/ 	.short	(.L_78 - .L_77)
.L_77:
        /*0078*/ 	.word	0x00000008
.L_78:


//--------------------- .nv.info._Z7InitOnePjj    --------------------------
	.section	.nv.info._Z7InitOnePjj,"",@"SHT_CUDA_INFO"
	.sectionflags	@""
	.align	4


	//----- nvinfo : EIATTR_CUDA_API_VERSION
	.align		4
        /*0000*/ 	.byte	0x04, 0x37
        /*0002*/ 	.short	(.L_80 - .L_79)
.L_79:
        /*0004*/ 	.word	0x00000082


	//----- nvinfo : EIATTR_KPARAM_INFO
	.align		4
.L_80:
        /*0008*/ 	.byte	0x04, 0x17
        /*000a*/ 	.short	(.L_82 - .L_81)
.L_81:
        /*000c*/ 	.word	0x00000000
        /*0010*/ 	.short	0x0001
        /*0012*/ 	.short	0x0008
        /*0014*/ 	.byte	0x00, 0xf0, 0x11, 0x00


	//----- nvinfo : EIATTR_KPARAM_INFO
	.align		4
.L_82:
        /*0018*/ 	.byte	0x04, 0x17
        /*001a*/ 	.short	(.L_84 - .L_83)
.L_83:
        /*001c*/ 	.word	0x00000000
        /*0020*/ 	.short	0x0000
        /*0022*/ 	.short	0x0000
        /*0024*/ 	.byte	0x00, 0xf5, 0x21, 0x00


	//----- nvinfo : EIATTR_SPARSE_MMA_MASK
	.align		4
.L_84:
        /*0028*/ 	.byte	0x03, 0x50
        /*002a*/ 	.short	0x0000


	//----- nvinfo : EIATTR_MAXREG_COUNT
	.align		4
        /*002c*/ 	.byte	0x03, 0x1b
        /*002e*/ 	.short	0x00ff


	//----- nvinfo : EIATTR_MERCURY_ISA_VERSION
	.align		4
        /*0030*/ 	.byte	0x03, 0x5f
        /*0032*/ 	.short	0x0101


	//----- nvinfo : EIATTR_VRC_CTA_INIT_COUNT
	.align		4
        /*0034*/ 	.byte	0x02, 0x4a
	.zero		1
	.zero		1


	//----- nvinfo : EIATTR_EXIT_INSTR_OFFSETS
	.align		4
        /*0038*/ 	.byte	0x04, 0x1c
        /*003a*/ 	.short	(.L_86 - .L_85)


	//   ....[0]....
.L_85:
        /*003c*/ 	.word	0x00000070


	//   ....[1]....
        /*0040*/ 	.word	0x00000120


	//----- nvinfo : EIATTR_CRS_STACK_SIZE
	.align		4
.L_86:
        /*0044*/ 	.byte	0x04, 0x1e
        /*0046*/ 	.short	(.L_88 - .L_87)
.L_87:
        /*0048*/ 	.word	0x00000000


	//----- nvinfo : EIATTR_CBANK_PARAM_SIZE
	.align		4
.L_88:
        /*004c*/ 	.byte	0x03, 0x19
        /*004e*/ 	.short	0x000c


	//----- nvinfo : EIATTR_PARAM_CBANK
	.align		4
        /*0050*/ 	.byte	0x04, 0x0a
        /*0052*/ 	.short	(.L_90 - .L_89)
	.align		4
.L_89:
        /*0054*/ 	.word	index@(.nv.constant0._Z7InitOnePjj)
        /*0058*/ 	.short	0x0380
        /*005a*/ 	.short	0x000c


	//----- nvinfo : EIATTR_SW_WAR
	.align		4
.L_90:
        /*005c*/ 	.byte	0x04, 0x36
        /*005e*/ 	.short	(.L_92 - .L_91)
.L_91:
        /*0060*/ 	.word	0x00000008
.L_92:


//--------------------- .nv.callgraph             --------------------------
	.section	.nv.callgraph,"",@"SHT_CUDA_CALLGRAPH"
	.align	4
	.sectionentsize	8
	.align		4
        /*0000*/ 	.word	0x00000000
	.align		4
        /*0004*/ 	.word	0xffffffff
	.align		4
        /*0008*/ 	.word	index@(_Z5PrintPjj)
	.align		4
        /*000c*/ 	.word	index@(vprintf)
	.align		4
        /*0010*/ 	.word	0x00000000
	.align		4
        /*0014*/ 	.word	0xfffffffe
	.align		4
        /*0018*/ 	.word	0x00000000
	.align		4
        /*001c*/ 	.word	0xfffffffd
	.align		4
        /*0020*/ 	.word	0x00000000
	.align		4
        /*0024*/ 	.word	0xfffffffc


//--------------------- .nv.constant4             --------------------------
	.section	.nv.constant4,"a",@progbits
	.align	8
	.align		8
.nv.constant4:
        /*0000*/ 	.dword	vprintf
	.align		8
        /*0008*/ 	.dword	$str


//--------------------- .text._Z5PrintPjj         --------------------------
	.section	.text._Z5PrintPjj,"ax",@progbits
	.align	128
        .global         _Z5PrintPjj
        .type           _Z5PrintPjj,@function
        .size           _Z5PrintPjj,(.L_x_45 - _Z5PrintPjj)
        .other          _Z5PrintPjj,@"STO_CUDA_ENTRY STV_DEFAULT"
_Z5PrintPjj:
.text._Z5PrintPjj:
[----:B------:R-:W0:Y:S01]  /*0000*/  LDC R1, c[0x0][0x37c] ;  /* 0x0000df00ff017b82 */ /* 0x000e220000000800 */
[----:B------:R-:W1:Y:S01]  /*0010*/  LDCU UR4, c[0x0][0x388] ;  /* 0x00007100ff0477ac */ /* 0x000e620008000800 */
[----:B0-----:R-:W-:Y:S01]  /*0020*/  VIADD R1, R1, 0xfffffff8 ;  /* 0xfffffff801017836 */ /* 0x001fe20000000000 */
[----:B------:R-:W0:Y:S01]  /*0030*/  LDCU UR5, c[0x0][0x2f8] ;  /* 0x00005f00ff0577ac */ /* 0x000e220008000800 */
[----:B------:R-:W2:Y:S01]  /*0040*/  LDCU UR6, c[0x0][0x2fc] ;  /* 0x00005f80ff0677ac */ /* 0x000ea20008000800 */
[----:B-1----:R-:W-:Y:S02]  /*0050*/  ISETP.NE.AND P0, PT, RZ, UR4, PT ;  /* 0x00000004ff007c0c */ /* 0x002fe4000bf05270 */
[----:B0-----:R-:W-:-:S11]  /*0060*/  IADD3 R19, P1, PT, R1, UR5, RZ ;  /* 0x0000000501137c10 */ /* 0x001fd6000ff3e0ff */
[----:B--2---:R-:W-:Y:S05]  /*0070*/  @!P0 EXIT ;  /* 0x000000000000894d */ /* 0x004fea0003800000 */
[----:B------:R-:W-:Y:S01]  /*0080*/  UISETP.GE.U32.AND UP0, UPT, UR4, 0x10, UPT ;  /* 0x000000100400788c */ /* 0x000fe2000bf06070 */
[----:B------:R-:W-:Y:S02]  /*0090*/  HFMA2 R2, -RZ, RZ, 0, 0 ;  /* 0x00000000ff027431 */ /* 0x000fe400000001ff */
[----:B------:R-:W-:Y:S01]  /*00a0*/  IMAD.X R18, RZ, RZ, UR6, P1 ;  /* 0x00000006ff127e24 */ /* 0x000fe200088e06ff */
[----:B------:R-:W0:Y:S01]  /*00b0*/  LDCU.64 UR36, c[0x0][0x358] ;  /* 0x00006b00ff2477ac */ /* 0x000e220008000a00 */
[----:B------:R-:W-:-:S04]  /*00c0*/  ULOP3.LUT UR38, UR4, 0xf, URZ, 0xc0, !UPT ;  /* 0x0000000f04267892 */ /* 0x000fc8000f8ec0ff */
[----:B------:R-:W-:Y:S08]  /*00d0*/  BRA.U !UP0, `(.L_x_0) ;  /* 0x0000000908fc7547 */ /* 0x000ff0000b800000 */
[----:B------:R-:W1:Y:S01]  /*00e0*/  LDCU.64 UR6, c[0x0][0x380] ;  /* 0x00007000ff0677ac */ /* 0x000e620008000a00 */
[----:B------:R-:W-:Y:S01]  /*00f0*/  BSSY.RECONVERGENT B6, `(.L_x_0) ;  /* 0x00000bd000067945 */ /* 0x000fe20003800200 */
[----:B------:R-:W-:Y:S01]  /*0100*/  IMAD.MOV.U32 R22, RZ, RZ, RZ ;  /* 0x000000ffff167224 */ /* 0x000fe200078e00ff */
[----:B------:R-:W-:-:S06]  /*0110*/  ULOP3.LUT UR4, UR4, 0xfffffff0, URZ, 0xc0, !UPT ;  /* 0xfffffff004047892 */ /* 0x000fcc000f8ec0ff */
[----:B------:R-:W-:Y:S01]  /*0120*/  IMAD.U32 R2, RZ, RZ, UR4 ;  /* 0x00000004ff027e24 */ /* 0x000fe2000f8e00ff */
[----:B-1----:R-:W-:-:S04]  /*0130*/  UIADD3 UR5, UP0, UPT, UR6, 0x20, URZ ;  /* 0x0000002006057890 */ /* 0x002fc8000ff1e0ff */
[----:B------:R-:W-:Y:S02]  /*0140*/  UIADD3.X UR6, UPT, UPT, URZ, UR7, URZ, UP0, !UPT ;  /* 0x00000007ff067290 */ /* 0x000fe400087fe4ff */
[----:B------:R-:W-:-:S04]  /*0150*/  MOV R16, UR5 ;  /* 0x0000000500107c02 */ /* 0x000fc80008000f00 */
[----:B------:R-:W-:-:S07]  /*0160*/  IMAD.U32 R17, RZ, RZ, UR6 ;  /* 0x00000006ff117e24 */ /* 0x000fce000f8e00ff */
.L_x_17:
[----:B0-----:R-:W2:Y:S01]  /*0170*/  LDG.E R23, desc[UR36][R16.64+-0x20] ;  /* 0xffffe02410177981 */ /* 0x001ea2000c1e1900 */
[----:B------:R-:W-:Y:S01]  /*0180*/  MOV R24, 0x0 ;  /* 0x0000000000187802 */ /* 0x000fe20000000f00 */
[----:B------:R-:W0:Y:S01]  /*0190*/  LDCU.64 UR4, c[0x4][0x8] ;  /* 0x01000100ff0477ac */ /* 0x000e220008000a00 */
[----:B------:R-:W-:Y:S02]  /*01a0*/  IMAD.MOV.U32 R6, RZ, RZ, R19 ;  /* 0x000000ffff067224 */ /* 0x000fe400078e0013 */
[----:B------:R1:W3:Y:S01]  /*01b0*/  LDC.64 R8, c[0x4][R24] ;  /* 0x0100000018087b82 */ /* 0x0002e20000000a00 */
[----:B------:R-:W-:Y:S02]  /*01c0*/  IMAD.MOV.U32 R7, RZ, RZ, R18 ;  /* 0x000000ffff077224 */ /* 0x000fe400078e0012 */
[----:B0-----:R-:W-:Y:S01]  /*01d0*/  IMAD.U32 R4, RZ, RZ, UR4 ;  /* 0x00000004ff047e24 */ /* 0x001fe2000f8e00ff */
[----:B------:R-:W-:Y:S01]  /*01e0*/  MOV R5, UR5 ;  /* 0x0000000500057c02 */ /* 0x000fe20008000f00 */
[----:B--23--:R1:W-:Y:S06]  /*01f0*/  STL.64 [R1], R22 ;  /* 0x0000001601007387 */ /* 0x00c3ec0000100a00 */
[----:B------:R-:W-:-:S07]  /*0200*/  LEPC R20, `(.L_x_1) ;  /* 0x000000001014794e */ /* 0x000fce0000000000 */
[----:B-1----:R-:W-:Y:S05]  /*0210*/  CALL.ABS.NOINC R8 ;  /* 0x0000000008007343 */ /* 0x002fea0003c00000 */
.L_x_1:
[----:B------:R-:W2:Y:S01]  /*0220*/  LDG.E R11, desc[UR36][R16.64+-0x1c] ;  /* 0xffffe424100b7981 */ /* 0x000ea2000c1e1900 */
[----:B------:R-:W-:Y:S01]  /*0230*/  IADD3 R10, PT, PT, R22, 0x1, RZ ;  /* 0x00000001160a7810 */ /* 0x000fe20007ffe0ff */
[----:B------:R0:W1:Y:S01]  /*0240*/  LDC.64 R8, c[0x4][R24] ;  /* 0x0100000018087b82 */ /* 0x0000620000000a00 */
[----:B------:R-:W3:Y:S01]  /*0250*/  LDCU.64 UR4, c[0x4][0x8] ;  /* 0x01000100ff0477ac */ /* 0x000ee20008000a00 */
[----:B------:R-:W-:Y:S01]  /*0260*/  MOV R6, R19 ;  /* 0x0000001300067202 */ /* 0x000fe20000000f00 */
[----:B------:R-:W-:Y:S02]  /*0270*/  IMAD.MOV.U32 R7, RZ, RZ, R18 ;  /* 0x000000ffff077224 */ /* 0x000fe400078e0012 */
[----:B---3--:R-:W-:Y:S02]  /*0280*/  IMAD.U32 R4, RZ, RZ, UR4 ;  /* 0x00000004ff047e24 */ /* 0x008fe4000f8e00ff */
[----:B------:R-:W-:Y:S01]  /*0290*/  IMAD.U32 R5, RZ, RZ, UR5 ;  /* 0x00000005ff057e24 */ /* 0x000fe2000f8e00ff */
[----:B-12---:R0:W-:Y:S06]  /*02a0*/  STL.64 [R1], R10 ;  /* 0x0000000a01007387 */ /* 0x0061ec0000100a00 */
[----:B------:R-:W-:-:S07]  /*02b0*/  LEPC R20, `(.L_x_2) ;  /* 0x000000001014794e */ /* 0x000fce0000000000 */
[----:B0-----:R-:W-:Y:S05]  /*02c0*/  CALL.ABS.NOINC R8 ;  /* 0x0000000008007343 */ /* 0x001fea0003c00000 */
.L_x_2:
[----:B------:R-:W2:Y:S01]  /*02d0*/  LDG.E R11, desc[UR36][R16.64+-0x18] ;  /* 0xffffe824100b7981 */ /* 0x000ea2000c1e1900 */
[----:B------:R-:W-:Y:S01]  /*02e0*/  VIADD R10, R22, 0x2 ;  /* 0x00000002160a7836 */ /* 0x000fe20000000000 */
[----:B------:R0:W1:Y:S01]  /*02f0*/  LDC.64 R8, c[0x4][R24] ;  /* 0x0100000018087b82 */ /* 0x0000620000000a00 */
[----:B------:R-:W3:Y:S01]  /*0300*/  LDCU.64 UR4, c[0x4][0x8] ;  /* 0x01000100ff0477ac */ /* 0x000ee20008000a00 */
[----:B------:R-:W-:Y:S01]  /*0310*/  IMAD.MOV.U32 R6, RZ, RZ, R19 ;  /* 0x000000ffff067224 */ /* 0x000fe200078e0013 */
[----:B------:R-:W-:Y:S02]  /*0320*/  MOV R7, R18 ;  /* 0x0000001200077202 */ /* 0x000fe40000000f00 */
[----:B---3--:R-:W-:Y:S01]  /*0330*/  MOV R4, UR4 ;  /* 0x0000000400047c02 */ /* 0x008fe20008000f00 */
[----:B------:R-:W-:Y:S01]  /*0340*/  IMAD.U32 R5, RZ, RZ, UR5 ;  /* 0x00000005ff057e24 */ /* 0x000fe2000f8e00ff */
[----:B-12---:R0:W-:Y:S06]  /*0350*/  STL.64 [R1], R10 ;  /* 0x0000000a01007387 */ /* 0x0061ec0000100a00 */
[----:B------:R-:W-:-:S07]  /*0360*/  LEPC R20, `(.L_x_3) ;  /* 0x000000001014794e */ /* 0x000fce0000000000 */
[----:B0-----:R-:W-:Y:S05]  /*0370*/  CALL.ABS.NOINC R8 ;  /* 0x0000000008007343 */ /* 0x001fea0003c00000 */
.L_x_3:
[----:B------:R-:W2:Y:S01]  /*0380*/  LDG.E R11, desc[UR36][R16.64+-0x14] ;  /* 0xffffec24100b7981 */ /* 0x000ea2000c1e1900 */
[----:B------:R-:W-:Y:S01]  /*0390*/  VIADD R10, R22, 0x3 ;  /* 0x00000003160a7836 */ /* 0x000fe20000000000 */
[----:B------:R0:W1:Y:S01]  /*03a0*/  LDC.64 R8, c[0x4][R24] ;  /* 0x0100000018087b82 */ /* 0x0000620000000a00 */
[----:B------:R-:W3:Y:S01]  /*03b0*/  LDCU.64 UR4, c[0x4][0x8] ;  /* 0x01000100ff0477ac */ /* 0x000ee20008000a00 */
[----:B------:R-:W-:Y:S02]  /*03c0*/  IMAD.MOV.U32 R6, RZ, RZ, R19 ;  /* 0x000000ffff067224 */ /* 0x000fe400078e0013 */
[----:B------:R-:W-:Y:S02]  /*03d0*/  IMAD.MOV.U32 R7, RZ, RZ, R18 ;  /* 0x000000ffff077224 */ /* 0x000fe400078e0012 */
[----:B---3--:R-:W-:Y:S01]  /*03e0*/  IMAD.U32 R4, RZ, RZ, UR4 ;  /* 0x00000004ff047e24 */ /* 0x008fe2000f8e00ff */
[----:B------:R-:W-:Y:S01]  /*03f0*/  MOV R5, UR5 ;  /* 0x0000000500057c02 */ /* 0x000fe20008000f00 */
[----:B-12---:R0:W-:Y:S06]  /*0400*/  STL.64 [R1], R10 ;  /* 0x0000000a01007387 */ /* 0x0061ec0000100a00 */
[----:B------:R-:W-:-:S07]  /*0410*/  LEPC R20, `(.L_x_4) ;  /* 0x000000001014794e */ /* 0x000fce0000000000 */
[----:B0-----:R-:W-:Y:S05]  /*0420*/  CALL.ABS.NOINC R8 ;  /* 0x0000000008007343 */ /* 0x001fea0003c00000 */
.L_x_4:
        /* <DEDUP_REMOVED lines=11> */
.L_x_5:
        /* <DEDUP_REMOVED lines=11> */
.L_x_6:
        /* <DEDUP_REMOVED lines=11> */
.L_x_7:
        /* <DEDUP_REMOVED lines=11> */
.L_x_8:
        /* <DEDUP_REMOVED lines=11> */
.L_x_9:
        /* <DEDUP_REMOVED lines=11> */
.L_x_10:
        /* <DEDUP_REMOVED lines=11> */
.L_x_11:
        /* <DEDUP_REMOVED lines=11> */
.L_x_12:
        /* <DEDUP_REMOVED lines=11> */
.L_x_13:
        /* <DEDUP_REMOVED lines=11> */
.L_x_14:
        /* <DEDUP_REMOVED lines=11> */
.L_x_15:
[----:B------:R-:W2:Y:S01]  /*0bc0*/  LDG.E R9, desc[UR36][R16.64+0x1c] ;  /* 0x00001c2410097981 */ /* 0x000ea2000c1e1900 */
[----:B------:R-:W-:Y:S01]  /*0bd0*/  VIADD R8, R22, 0xf ;  /* 0x0000000f16087836 */ /* 0x000fe20000000000 */
[----:B------:R-:W0:Y:S01]  /*0be0*/  LDC.64 R24, c[0x4][R24] ;  /* 0x0100000018187b82 */ /* 0x000e220000000a00 */
[----:B------:R-:W1:Y:S01]  /*0bf0*/  LDCU.64 UR4, c[0x4][0x8] ;  /* 0x01000100ff0477ac */ /* 0x000e620008000a00 */
[----:B------:R-:W-:Y:S02]  /*0c00*/  IMAD.MOV.U32 R6, RZ, RZ, R19 ;  /* 0x000000ffff067224 */ /* 0x000fe400078e0013 */
[----:B------:R-:W-:Y:S02]  /*0c10*/  IMAD.MOV.U32 R7, RZ, RZ, R18 ;  /* 0x000000ffff077224 */ /* 0x000fe400078e0012 */
[----:B-1----:R-:W-:Y:S01]  /*0c20*/  IMAD.U32 R4, RZ, RZ, UR4 ;  /* 0x00000004ff047e24 */ /* 0x002fe2000f8e00ff */
[----:B------:R-:W-:Y:S01]  /*0c30*/  MOV R5, UR5 ;  /* 0x0000000500057c02 */ /* 0x000fe20008000f00 */
[----:B0-2---:R1:W-:Y:S06]  /*0c40*/  STL.64 [R1], R8 ;  /* 0x0000000801007387 */ /* 0x0053ec0000100a00 */
[----:B------:R-:W-:-:S07]  /*0c50*/  LEPC R20, `(.L_x_16) ;  /* 0x000000001014794e */ /* 0x000fce0000000000 */
[----:B-1----:R-:W-:Y:S05]  /*0c60*/  CALL.ABS.NOINC R24 ;  /* 0x0000000018007343 */ /* 0x002fea0003c00000 */
.L_x_16:
[----:B------:R-:W-:Y:S02]  /*0c70*/  IADD3 R22, PT, PT, R22, 0x10, RZ ;  /* 0x0000001016167810 */ /* 0x000fe40007ffe0ff */
[----:B------:R-:W-:Y:S02]  /*0c80*/  IADD3 R16, P1, PT, R16, 0x40, RZ ;  /* 0x0000004010107810 */ /* 0x000fe40007f3e0ff */
[----:B------:R-:W-:-:S03]  /*0c90*/  ISETP.NE.AND P0, PT, R22, R2, PT ;  /* 0x000000021600720c */ /* 0x000fc60003f05270 */
[----:B------:R-:W-:-:S10]  /*0ca0*/  IMAD.X R17, RZ, RZ, R17, P1 ;  /* 0x000000ffff117224 */ /* 0x000fd400008e0611 */
[----:B------:R-:W-:Y:S05]  /*0cb0*/  @P0 BRA `(.L_x_17) ;  /* 0xfffffff4002c0947 */ /* 0x000fea000383ffff */
[----:B------:R-:W-:Y:S05]  /*0cc0*/  BSYNC.RECONVERGENT B6 ;  /* 0x0000000000067941 */ /* 0x000fea0003800200 */
.L_x_0:
[----:B------:R-:W-:-:S13]  /*0cd0*/  ISETP.NE.AND P0, PT, RZ, UR38, PT ;  /* 0x00000026ff007c0c */ /* 0x000fda000bf05270 */
[----:B0-----:R-:W-:Y:S05]  /*0ce0*/  @!P0 EXIT ;  /* 0x000000000000894d */ /* 0x001fea0003800000 */
[----:B------:R-:W0:Y:S01]  /*0cf0*/  LDC R23, c[0x0][0x388] ;  /* 0x0000e200ff177b82 */ /* 0x000e220000000800 */
[----:B------:R-:W-:Y:S01]  /*0d00*/  UISETP.GE.U32.AND UP0, UPT, UR38, 0x8, UPT ;  /* 0x000000082600788c */ /* 0x000fe2000bf06070 */
[----:B0-----:R-:W-:-:S08]  /*0d10*/  LOP3.LUT R23, R23, 0x7, RZ, 0xc0, !PT ;  /* 0x0000000717177812 */ /* 0x001fd000078ec0ff */
[----:B------:R-:W-:Y:S05]  /*0d20*/  BRA.U !UP0, `(.L_x_18) ;  /* 0x00000005086c7547 */ /* 0x000fea000b800000 */
[----:B------:R-:W0:Y:S01]  /*0d30*/  LDC.64 R16, c[0x0][0x380] ;  /* 0x0000e000ff107b82 */ /* 0x000e220000000a00 */
[----:B------:R-:W-:Y:S01]  /*0d40*/  MOV R22, 0x0 ;  /* 0x0000000000167802 */ /* 0x000fe20000000f00 */
[----:B------:R-:W1:Y:S01]  /*0d50*/  LDCU.64 UR4, c[0x4][0x8] ;  /* 0x01000100ff0477ac */ /* 0x000e620008000a00 */
[----:B0-----:R-:W-:-:S05]  /*0d60*/  IMAD.WIDE.U32 R16, R2, 0x4, R16 ;  /* 0x0000000402107825 */ /* 0x001fca00078e0010 */
[----:B------:R-:W2:Y:S01]  /*0d70*/  LDG.E R3, desc[UR36][R16.64] ;  /* 0x0000002410037981 */ /* 0x000ea2000c1e1900 */
[----:B------:R0:W3:Y:S01]  /*0d80*/  LDC.64 R8, c[0x4][R22] ;  /* 0x0100000016087b82 */ /* 0x0000e20000000a00 */
[----:B-1----:R-:W-:Y:S01]  /*0d90*/  IMAD.U32 R4, RZ, RZ, UR4 ;  /* 0x00000004ff047e24 */ /* 0x002fe2000f8e00ff */
[----:B------:R-:W-:Y:S01]  /*0da0*/  MOV R5, UR5 ;  /* 0x0000000500057c02 */ /* 0x000fe20008000f00 */
[----:B------:R-:W-:Y:S02]  /*0db0*/  IMAD.MOV.U32 R6, RZ, RZ, R19 ;  /* 0x000000ffff067224 */ /* 0x000fe400078e0013 */
[----:B------:R-:W-:Y:S01]  /*0dc0*/  IMAD.MOV.U32 R7, RZ, RZ, R18 ;  /* 0x000000ffff077224 */ /* 0x000fe200078e0012 */
[----:B--23--:R0:W-:Y:S06]  /*0dd0*/  STL.64 [R1], R2 ;  /* 0x0000000201007387 */ /* 0x00c1ec0000100a00 */
[----:B------:R-:W-:-:S07]  /*0de0*/  LEPC R20, `(.L_x_19) ;  /* 0x000000001014794e */ /* 0x000fce0000000000 */
[----:B0-----:R-:W-:Y:S05]  /*0df0*/  CALL.ABS.NOINC R8 ;  /* 0x0000000008007343 */ /* 0x001fea0003c00000 */
.L_x_19:
        /* <DEDUP_REMOVED lines=11> */
.L_x_20:
        /* <DEDUP_REMOVED lines=11> */
.L_x_21:
        /* <DEDUP_REMOVED lines=11> */
.L_x_22:
        /* <DEDUP_REMOVED lines=11> */
.L_x_23:
        /* <DEDUP_REMOVED lines=11> */
.L_x_24:
        /* <DEDUP_REMOVED lines=11> */
.L_x_25:
        /* <DEDUP_REMOVED lines=11> */
.L_x_26:
[----:B------:R-:W-:-:S07]  /*12d0*/  IADD3 R2, PT, PT, R2, 0x8, RZ ;  /* 0x0000000802027810 */ /* 0x000fce0007ffe0ff */
.L_x_18:
[----:B------:R-:W-:-:S13]  /*12e0*/  ISETP.NE.AND P0, PT, R23, RZ, PT ;  /* 0x000000ff1700720c */ /* 0x000fda0003f05270 */
[----:B------:R-:W-:Y:S05]  /*12f0*/  @!P0 EXIT ;  /* 0x000000000000894d */ /* 0x000fea0003800000 */
[----:B------:R-:W0:Y:S01]  /*1300*/  LDC R0, c[0x0][0x388] ;  /* 0x0000e200ff007b82 */ /* 0x000e220000000800 */
[----:B------:R-:W-:Y:S02]  /*1310*/  ISETP.GE.U32.AND P0, PT, R23, 0x4, PT ;  /* 0x000000041700780c */ /* 0x000fe40003f06070 */
[----:B0-----:R-:W-:-:S11]  /*1320*/  LOP3.LUT R23, R0, 0x3, RZ, 0xc0, !PT ;  /* 0x0000000300177812 */ /* 0x001fd600078ec0ff */
[----:B------:R-:W-:Y:S05]  /*1330*/  @!P0 BRA `(.L_x_27) ;  /* 0x0000000000bc8947 */ /* 0x000fea0003800000 */
        /* <DEDUP_REMOVED lines=8> */
[----:B------:R-:W-:Y:S01]  /*13c0*/  IMAD.MOV.U32 R6, RZ, RZ, R19 ;  /* 0x000000ffff067224 */ /* 0x000fe200078e0013 */
[----:B------:R-:W-:Y:S01]  /*13d0*/  MOV R7, R18 ;  /* 0x0000001200077202 */ /* 0x000fe20000000f00 */
[----:B--23--:R0:W-:Y:S06]  /*13e0*/  STL.64 [R1], R2 ;  /* 0x0000000201007387 */ /* 0x00c1ec0000100a00 */
[----:B------:R-:W-:-:S07]  /*13f0*/  LEPC R20, `(.L_x_28) ;  /* 0x000000001014794e */ /* 0x000fce0000000000 */
[----:B0-----:R-:W-:Y:S05]  /*1400*/  CALL.ABS.NOINC R8 ;  /* 0x0000000008007343 */ /* 0x001fea0003c00000 */
.L_x_28:
[----:B------:R-:W2:Y:S01]  /*1410*/  LDG.E R11, desc[UR36][R16.64+0x4] ;  /* 0x00000424100b7981 */ /* 0x000ea2000c1e1900 */
[----:B------:R-:W-:Y:S01]  /*1420*/  VIADD R10, R2, 0x1 ;  /* 0x00000001020a7836 */ /* 0x000fe20000000000 */
[----:B------:R0:W1:Y:S01]  /*1430*/  LDC.64 R8, c[0x4][R22] ;  /* 0x0100000016087b82 */ /* 0x0000620000000a00 */
[----:B------:R-:W3:Y:S01]  /*1440*/  LDCU.64 UR4, c[0x4][0x8] ;  /* 0x01000100ff0477ac */ /* 0x000ee20008000a00 */
[----:B------:R-:W-:Y:S01]  /*1450*/  MOV R6, R19 ;  /* 0x0000001300067202 */ /* 0x000fe20000000f00 */
[----:B------:R-:W-:Y:S01]  /*1460*/  IMAD.MOV.U32 R7, RZ, RZ, R18 ;  /* 0x000000ffff077224 */ /* 0x000fe200078e0012 */
[----:B---3--:R-:W-:Y:S01]  /*1470*/  MOV R4, UR4 ;  /* 0x0000000400047c02 */ /* 0x008fe20008000f00 */
[----:B------:R-:W-:Y:S01]  /*1480*/  IMAD.U32 R5, RZ, RZ, UR5 ;  /* 0x00000005ff057e24 */ /* 0x000fe2000f8e00ff */
[----:B-12---:R0:W-:Y:S06]  /*1490*/  STL.64 [R1], R10 ;  /* 0x0000000a01007387 */ /* 0x0061ec0000100a00 */
[----:B------:R-:W-:-:S07]  /*14a0*/  LEPC R20, `(.L_x_29) ;  /* 0x000000001014794e */ /* 0x000fce0000000000 */
[----:B0-----:R-:W-:Y:S05]  /*14b0*/  CALL.ABS.NOINC R8 ;  /* 0x0000000008007343 */ /* 0x001fea0003c00000 */
.L_x_29:
[----:B------:R-:W2:Y:S01]  /*14c0*/  LDG.E R11, desc[UR36][R16.64+0x8] ;  /* 0x00000824100b7981 */ /* 0x000ea2000c1e1900 */
[----:B------:R-:W-:Y:S01]  /*14d0*/  IADD3 R10, PT, PT, R2, 0x2, RZ ;  /* 0x00000002020a7810 */ /* 0x000fe20007ffe0ff */
[----:B------:R0:W1:Y:S01]  /*14e0*/  LDC.64 R8, c[0x4][R22] ;  /* 0x0100000016087b82 */ /* 0x0000620000000a00 */
[----:B------:R-:W3:Y:S01]  /*14f0*/  LDCU.64 UR4, c[0x4][0x8] ;  /* 0x01000100ff0477ac */ /* 0x000ee20008000a00 */
[----:B------:R-:W-:Y:S01]  /*1500*/  IMAD.MOV.U32 R6, RZ, RZ, R19 ;  /* 0x000000ffff067224 */ /* 0x000fe200078e0013 */
[----:B------:R-:W-:Y:S01]  /*1510*/  MOV R7, R18 ;  /* 0x0000001200077202 */ /* 0x000fe20000000f00 */
[----:B---3--:R-:W-:Y:S01]  /*1520*/  IMAD.U32 R4, RZ, RZ, UR4 ;  /* 0x00000004ff047e24 */ /* 0x008fe2000f8e00ff */
[----:B------:R-:W-:Y:S01]  /*1530*/  MOV R5, UR5 ;  /* 0x0000000500057c02 */ /* 0x000fe20008000f00 */
[----:B-12---:R0:W-:Y:S06]  /*1540*/  STL.64 [R1], R10 ;  /* 0x0000000a01007387 */ /* 0x0061ec0000100a00 */
[----:B------:R-:W-:-:S07]  /*1550*/  LEPC R20, `(.L_x_30) ;  /* 0x000000001014794e */ /* 0x000fce0000000000 */
[----:B0-----:R-:W-:Y:S05]  /*1560*/  CALL.ABS.NOINC R8 ;  /* 0x0000000008007343 */ /* 0x001fea0003c00000 */
.L_x_30:
        /* <DEDUP_REMOVED lines=11> */
.L_x_31:
[----:B------:R-:W-:-:S07]  /*1620*/  IADD3 R2, PT, PT, R2, 0x4, RZ ;  /* 0x0000000402027810 */ /* 0x000fce0007ffe0ff */
.L_x_27:
[----:B------:R-:W-:-:S13]  /*1630*/  ISETP.NE.AND P0, PT, R23, RZ, PT ;  /* 0x000000ff1700720c */ /* 0x000fda0003f05270 */
[----:B------:R-:W-:Y:S05]  /*1640*/  @!P0 EXIT ;  /* 0x000000000000894d */ /* 0x000fea0003800000 */
[----:B------:R-:W0:Y:S01]  /*1650*/  LDC.64 R4, c[0x0][0x380] ;  /* 0x0000e000ff047b82 */ /* 0x000e220000000a00 */
[----:B------:R-:W-:Y:S02]  /*1660*/  IMAD.MOV R16, RZ, RZ, -R23 ;  /* 0x000000ffff107224 */ /* 0x000fe400078e0a17 */
[----:B0-----:R-:W-:-:S04]  /*1670*/  IMAD.WIDE.U32 R4, R2, 0x4, R4 ;  /* 0x0000000402047825 */ /* 0x001fc800078e0004 */
[----:B------:R-:W-:Y:S01]  /*1680*/  IMAD.MOV.U32 R17, RZ, RZ, R5 ;  /* 0x000000ffff117224 */ /* 0x000fe200078e0005 */
[----:B------:R-:W-:-:S07]  /*1690*/  MOV R22, R4 ;  /* 0x0000000400167202 */ /* 0x000fce0000000f00 */
.L_x_33:
[----:B------:R-:W-:Y:S01]  /*16a0*/  MOV R10, R22 ;  /* 0x00000016000a7202 */ /* 0x000fe20000000f00 */
[----:B------:R-:W-:Y:S01]  /*16b0*/  IMAD.MOV.U32 R11, RZ, RZ, R17 ;  /* 0x000000ffff0b7224 */ /* 0x000fe200078e0011 */
[----:B------:R-:W-:Y:S01]  /*16c0*/  MOV R8, 0x0 ;  /* 0x0000000000087802 */ /* 0x000fe20000000f00 */
[----:B------:R-:W0:Y:S03]  /*16d0*/  LDCU.64 UR4, c[0x4][0x8] ;  /* 0x01000100ff0477ac */ /* 0x000e260008000a00 */
[----:B------:R-:W2:Y:S01]  /*16e0*/  LDG.E R3, desc[UR36][R10.64] ;  /* 0x000000240a037981 */ /* 0x000ea2000c1e1900 */
[----:B------:R-:W-:Y:S01]  /*16f0*/  IADD3 R16, PT, PT, R16, 0x1, RZ ;  /* 0x0000000110107810 */ /* 0x000fe20007ffe0ff */
[----:B------:R-:W1:Y:S01]  /*1700*/  LDC.64 R8, c[0x4][R8] ;  /* 0x0100000008087b82 */ /* 0x000e620000000a00 */
[----:B------:R-:W-:Y:S01]  /*1710*/  IMAD.MOV.U32 R6, RZ, RZ, R19 ;  /* 0x000000ffff067224 */ /* 0x000fe200078e0013 */
[----:B------:R-:W-:-:S02]  /*1720*/  MOV R7, R18 ;  /* 0x0000001200077202 */ /* 0x000fc40000000f00 */
[----:B------:R-:W-:-:S04]  /*1730*/  ISETP.NE.AND P0, PT, R16, RZ, PT ;  /* 0x000000ff1000720c */ /* 0x000fc80003f05270 */
[----:B------:R-:W-:Y:S01]  /*1740*/  P2R R23, PR, RZ, 0x1 ;  /* 0x00000001ff177803 */ /* 0x000fe20000000000 */
[----:B0-----:R-:W-:Y:S01]  /*1750*/  IMAD.U32 R4, RZ, RZ, UR4 ;  /* 0x00000004ff047e24 */ /* 0x001fe2000f8e00ff */
[----:B------:R-:W-:Y:S01]  /*1760*/  MOV R5, UR5 ;  /* 0x0000000500057c02 */ /* 0x000fe20008000f00 */
[----:B-12---:R0:W-:Y:S06]  /*1770*/  STL.64 [R1], R2 ;  /* 0x0000000201007387 */ /* 0x0061ec0000100a00 */
[----:B------:R-:W-:-:S07]  /*1780*/  LEPC R20, `(.L_x_32) ;  /* 0x000000001014794e */ /* 0x000fce0000000000 */
[----:B0-----:R-:W-:Y:S05]  /*1790*/  CALL.ABS.NOINC R8 ;  /* 0x0000000008007343 */ /* 0x001fea0003c00000 */
.L_x_32:
[----:B------:R-:W-:Y:S01]  /*17a0*/  ISETP.NE.AND P6, PT, R23, RZ, PT ;  /* 0x000000ff1700720c */ /* 0x000fe20003fc5270 */
[----:B------:R-:W-:Y:S01]  /*17b0*/  VIADD R2, R2, 0x1 ;  /* 0x0000000102027836 */ /* 0x000fe20000000000 */
[----:B------:R-:W-:-:S04]  /*17c0*/  IADD3 R22, P0, PT, R22, 0x4, RZ ;  /* 0x0000000416167810 */ /* 0x000fc80007f1e0ff */
[----:B------:R-:W-:-:S07]  /*17d0*/  IADD3.X R17, PT, PT, RZ, R17, RZ, P0, !PT ;  /* 0x00000011ff117210 */ /* 0x000fce00007fe4ff */
[----:B------:R-:W-:Y:S05]  /*17e0*/  @P6 BRA `(.L_x_33) ;  /* 0xfffffffc00ac6947 */ /* 0x000fea000383ffff */
[----:B------:R-:W-:Y:S05]  /*17f0*/  EXIT ;  /* 0x000000000000794d */ /* 0x000fea0003800000 */
.L_x_34:
[----:B------:R-:W-:-:S00]  /*1800*/  BRA `(.L_x_34) ;  /* 0xfffffffc00fc7947 */ /* 0x000fc0000383ffff */
[----:B------:R-:W-:-:S00]  /*1810*/  NOP ;  /* 0x0000000000007918 */ /* 0x000fc00000000000 */
        /* <DEDUP_REMOVED lines=14> */
.L_x_45:


//--------------------- .text._Z17ValidateExclusivePjS_j --------------------------
	.section	.text._Z17ValidateExclusivePjS_j,"ax",@progbits
	.align	128
        .global         _Z17ValidateExclusivePjS_j
        .type           _Z17ValidateExclusivePjS_j,@function
        .size           _Z17ValidateExclusivePjS_j,(.L_x_46 - _Z17ValidateExclusivePjS_j)
        .other          _Z17ValidateExclusivePjS_j,@"STO_CUDA_ENTRY STV_DEFAULT"
_Z17ValidateExclusivePjS_j:
.text._Z17ValidateExclusivePjS_j:
[----:B------:R-:W-:Y:S01]  /*0000*/  LDC R1, c[0x0][0x37c] ;  /* 0x0000df00ff017b82 */ /* 0x000fe20000000800 */
[----:B------:R-:W0:Y:S01]  /*0010*/  S2R R0, SR_TID.X ;  /* 0x0000000000007919 */ /* 0x000e220000002100 */
[----:B------:R-:W0:Y:S01]  /*0020*/  LDCU UR4, c[0x0][0x360] ;  /* 0x00006c00ff0477ac */ /* 0x000e220008000800 */
[----:B------:R-:W0:Y:S01]  /*0030*/  S2R R3, SR_CTAID.X ;  /* 0x0000000000037919 */ /* 0x000e220000002500 */
[----:B------:R-:W1:Y:S01]  /*0040*/  LDCU UR5, c[0x0][0x390] ;  /* 0x00007200ff0577ac */ /* 0x000e620008000800 */
[----:B0-----:R-:W-:-:S05]  /*0050*/  IMAD R0, R3, UR4, R0 ;  /* 0x0000000403007c24 */ /* 0x001fca000f8e0200 */
[----:B-1----:R-:W-:-:S13]  /*0060*/  ISETP.GE.U32.AND P0, PT, R0, UR5, PT ;  /* 0x0000000500007c0c */ /* 0x002fda000bf06070 */
[----:B------:R-:W-:Y:S05]  /*0070*/  @P0 EXIT ;  /* 0x000000000000094d */ /* 0x000fea0003800000 */
[----:B------:R-:W0:Y:S01]  /*0080*/  LDC.64 R4, c[0x0][0x380] ;  /* 0x0000e000ff047b82 */ /* 0x000e220000000a00 */
[----:B------:R-:W1:Y:S01]  /*0090*/  LDCU UR5, c[0x0][0x370] ;  /* 0x00006e00ff0577ac */ /* 0x000e620008000800 */
[----:B------:R-:W2:Y:S01]  /*00a0*/  LDCU.64 UR6, c[0x0][0x358] ;  /* 0x00006b00ff0677ac */ /* 0x000ea20008000a00 */
[----:B------:R-:W3:Y:S01]  /*00b0*/  LDCU UR9, c[0x0][0x390] ;  /* 0x00007200ff0977ac */ /* 0x000ee20008000800 */
[----:B-1----:R-:W-:-:S12]  /*00c0*/  UIMAD UR4, UR4, UR5, URZ ;  /* 0x00000005040472a4 */ /* 0x002fd8000f8e02ff */
.L_x_37:
[----:B0-----:R-:W-:-:S06]  /*00d0*/  IMAD.WIDE.U32 R2, R0, 0x4, R4 ;  /* 0x0000000400027825 */ /* 0x001fcc00078e0004 */
[----:B--2---:R-:W2:Y:S01]  /*00e0*/  LDG.E R3, desc[UR6][R2.64] ;  /* 0x0000000602037981 */ /* 0x004ea2000c1e1900 */
[----:B------:R-:W-:Y:S01]  /*00f0*/  BSSY.RECONVERGENT B0, `(.L_x_35) ;  /* 0x000000c000007945 */ /* 0x000fe20003800200 */
[----:B--2---:R-:W-:Y:S01]  /*0100*/  ISETP.NE.AND P1, PT, R3, R0, PT ;  /* 0x000000000300720c */ /* 0x004fe20003f25270 */
[----:B------:R-:W-:-:S05]  /*0110*/  VIADD R0, R0, UR4 ;  /* 0x0000000400007c36 */ /* 0x000fca0008000000 */
[----:B---3--:R-:W-:-:S07]  /*0120*/  ISETP.GE.U32.AND P0, PT, R0, UR9, PT ;  /* 0x0000000900007c0c */ /* 0x008fce000bf06070 */
[----:B------:R-:W-:Y:S06]  /*0130*/  @!P1 BRA `(.L_x_36) ;  /* 0x00000000001c9947 */ /* 0x000fec0003800000 */
[----:B------:R-:W0:Y:S01]  /*0140*/  S2R R6, SR_LANEID ;  /* 0x0000000000067919 */ /* 0x000e220000000000 */
[----:B------:R-:W1:Y:S01]  /*0150*/  LDC.64 R2, c[0x0][0x388] ;  /* 0x0000e200ff027b82 */ /* 0x000e620000000a00 */
[----:B------:R-:W-:Y:S02]  /*0160*/  VOTEU.ANY UR5, UPT, PT ;  /* 0x0000000000057886 */ /* 0x000fe400038e0100 */
[----:B------:R-:W-:Y:S02]  /*0170*/  UFLO.U32 UR8, UR5 ;  /* 0x00000005000872bd */ /* 0x000fe400080e0000 */
[----:B------:R-:W1:Y:S04]  /*0180*/  POPC R7, UR5 ;  /* 0x0000000500077d09 */ /* 0x000e680008000000 */
[----:B0-----:R-:W-:-:S13]  /*0190*/  ISETP.EQ.U32.AND P1, PT, R6, UR8, PT ;  /* 0x0000000806007c0c */ /* 0x001fda000bf22070 */
[----:B-1----:R0:W-:Y:S02]  /*01a0*/  @P1 REDG.E.ADD.STRONG.GPU desc[UR6][R2.64], R7 ;  /* 0x000000070200198e */ /* 0x0021e4000c12e106 */
.L_x_36:
[----:B------:R-:W-:Y:S05]  /*01b0*/  BSYNC.RECONVERGENT B0 ;  /* 0x0000000000007941 */ /* 0x000fea0003800200 */
.L_x_35:
[----:B------:R-:W-:Y:S05]  /*01c0*/  @!P0 BRA `(.L_x_37) ;  /* 0xfffffffc00c08947 */ /* 0x000fea000383ffff */
[----:B------:R-:W-:Y:S05]  /*01d0*/  EXIT ;  /* 0x000000000000794d */ /* 0x000fea0003800000 */
.L_x_38:
        /* <DEDUP_REMOVED lines=10> */
.L_x_46:


//--------------------- .text._Z17ValidateInclusivePjS_j --------------------------
	.section	.text._Z17ValidateInclusivePjS_j,"ax",@progbits
	.align	128
        .global         _Z17ValidateInclusivePjS_j
        .type           _Z17ValidateInclusivePjS_j,@function
        .size           _Z17ValidateInclusivePjS_j,(.L_x_47 - _Z17ValidateInclusivePjS_j)
        .other          _Z17ValidateInclusivePjS_j,@"STO_CUDA_ENTRY STV_DEFAULT"
_Z17ValidateInclusivePjS_j:
.text._Z17ValidateInclusivePjS_j:
        /* <DEDUP_REMOVED lines=13> */
.L_x_41:
[----:B0-----:R-:W-:-:S06]  /*00d0*/  IMAD.WIDE.U32 R2, R0, 0x4, R4 ;  /* 0x0000000400027825 */ /* 0x001fcc00078e0004 */
[----:B--2---:R-:W2:Y:S01]  /*00e0*/  LDG.E R2, desc[UR6][R2.64] ;  /* 0x0000000602027981 */ /* 0x004ea2000c1e1900 */
[C---:B------:R-:W-:Y:S01]  /*00f0*/  VIADD R7, R0.reuse, 0x1 ;  /* 0x0000000100077836 */ /* 0x040fe20000000000 */
[----:B------:R-:W-:Y:S01]  /*0100*/  BSSY.RECONVERGENT B0, `(.L_x_39) ;  /* 0x000000c000007945 */ /* 0x000fe20003800200 */
[----:B------:R-:W-:-:S05]  /*0110*/  VIADD R0, R0, UR4 ;  /* 0x0000000400007c36 */ /* 0x000fca0008000000 */
[----:B---3--:R-:W-:Y:S02]  /*0120*/  ISETP.GE.U32.AND P0, PT, R0, UR9, PT ;  /* 0x0000000900007c0c */ /* 0x008fe4000bf06070 */
[----:B--2---:R-:W-:-:S13]  /*0130*/  ISETP.NE.AND P1, PT, R2, R7, PT ;  /* 0x000000070200720c */ /* 0x004fda0003f25270 */
[----:B------:R-:W-:Y:S05]  /*0140*/  @!P1 BRA `(.L_x_40) ;  /* 0x00000000001c9947 */ /* 0x000fea0003800000 */
[----:B------:R-:W0:Y:S01]  /*0150*/  S2R R6, SR_LANEID ;  /* 0x0000000000067919 */ /* 0x000e220000000000 */
[----:B------:R-:W1:Y:S01]  /*0160*/  LDC.64 R2, c[0x0][0x388] ;  /* 0x0000e200ff027b82 */ /* 0x000e620000000a00 */
[----:B------:R-:W-:Y:S02]  /*0170*/  VOTEU.ANY UR5, UPT, PT ;  /* 0x0000000000057886 */ /* 0x000fe400038e0100 */
[----:B------:R-:W-:Y:S02]  /*0180*/  UFLO.U32 UR8, UR5 ;  /* 0x00000005000872bd */ /* 0x000fe400080e0000 */
[----:B------:R-:W1:Y:S04]  /*0190*/  POPC R7, UR5 ;  /* 0x0000000500077d09 */ /* 0x000e680008000000 */
[----:B0-----:R-:W-:-:S13]  /*01a0*/  ISETP.EQ.U32.AND P1, PT, R6, UR8, PT ;  /* 0x0000000806007c0c */ /* 0x001fda000bf22070 */
[----:B-1----:R0:W-:Y:S02]  /*01b0*/  @P1 REDG.E.ADD.STRONG.GPU desc[UR6][R2.64], R7 ;  /* 0x000000070200198e */ /* 0x0021e4000c12e106 */
.L_x_40:
[----:B------:R-:W-:Y:S05]  /*01c0*/  BSYNC.RECONVERGENT B0 ;  /* 0x0000000000007941 */ /* 0x000fea0003800200 */
.L_x_39:
[----:B------:R-:W-:Y:S05]  /*01d0*/  @!P0 BRA `(.L_x_41) ;  /* 0xfffffffc00bc8947 */ /* 0x000fea000383ffff */
[----:B------:R-:W-:Y:S05]  /*01e0*/  EXIT ;  /* 0x000000000000794d */ /* 0x000fea0003800000 */
.L_x_42:
        /* <DEDUP_REMOVED lines=9> */
.L_x_47:


//--------------------- .text._Z7InitOnePjj       --------------------------
	.section	.text._Z7InitOnePjj,"ax",@progbits
	.align	128
        .global         _Z7InitOnePjj
        .type           _Z7InitOnePjj,@function
        .size           _Z7InitOnePjj,(.L_x_48 - _Z7InitOnePjj)
        .other          _Z7InitOnePjj,@"STO_CUDA_ENTRY STV_DEFAULT"
_Z7InitOnePjj:
.text._Z7InitOnePjj:
        /* <DEDUP_REMOVED lines=10> */
[----:B------:R-:W-:Y:S01]  /*00a0*/  HFMA2 R7, -RZ, RZ, 0, 5.9604644775390625e-08 ;  /* 0x00000001ff077431 */ /* 0x000fe200000001ff */
[----:B------:R-:W2:Y:S01]  /*00b0*/  LDCU.64 UR6, c[0x0][0x358] ;  /* 0x00006b00ff0677ac */ /* 0x000ea20008000a00 */
[----:B-1----:R-:W-:-:S12]  /*00c0*/  UIMAD UR4, UR4, UR5, URZ ;  /* 0x00000005040472a4 */ /* 0x002fd8000f8e02ff */
.L_x_43:
[C---:B0-----:R-:W-:Y:S01]  /*00d0*/  IMAD.WIDE.U32 R2, R0.reuse, 0x4, R4 ;  /* 0x0000000400027825 */ /* 0x041fe200078e0004 */
[----:B------:R-:W-:-:S04]  /*00e0*/  IADD3 R0, PT, PT, R0, UR4, RZ ;  /* 0x0000000400007c10 */ /* 0x000fc8000fffe0ff */
[----:B--2---:R1:W-:Y:S01]  /*00f0*/  STG.E desc[UR6][R2.64], R7 ;  /* 0x0000000702007986 */ /* 0x0043e2000c101906 */
[----:B------:R-:W-:-:S13]  /*0100*/  ISETP.GE.U32.AND P0, PT, R0, UR8, PT ;  /* 0x0000000800007c0c */ /* 0x000fda000bf06070 */
[----:B-1----:R-:W-:Y:S05]  /*0110*/  @!P0 BRA `(.L_x_43) ;  /* 0xfffffffc00ec8947 */ /* 0x002fea000383ffff */
[----:B------:R-:W-:Y:S05]  /*0120*/  EXIT ;  /* 0x000000000000794d */ /* 0x000fea0003800000 */
.L_x_44:
        /* <DEDUP_REMOVED lines=13> */
.L_x_48:


//--------------------- .nv.global.init           --------------------------
	.section	.nv.global.init,"aw",@progbits
.nv.global.init:
	.type		$str,@object
	.size		$str,(.L_0 - $str)
$str:
        /*0000*/ 	.byte	0x25, 0x75, 0x3a, 0x20, 0x25, 0x75, 0x0a, 0x00
.L_0:


//--------------------- .nv.shared.reserved.0     --------------------------
	.section	.nv.shared.reserved.0,"aw",@nobits
	.weak		__nv_reservedSMEM_offset_0_alias
	.size		__nv_reservedSMEM_offset_0_alias, 0, 64
	.other		__nv_reservedSMEM_offset_0_alias,@"STO_CUDA_RESERVED_SHARED STV_DEFAULT"
__nv_reservedSMEM_offset_0_alias:
	.zero		0
	.zero		64


//--------------------- .nv.constant0._Z5PrintPjj --------------------------
	.section	.nv.constant0._Z5PrintPjj,"a",@progbits
	.sectionflags	@""
	.align	4
.nv.constant0._Z5PrintPjj:
	.zero		908


//--------------------- .nv.constant0._Z17ValidateExclusivePjS_j --------------------------
	.section	.nv.constant0._Z17ValidateExclusivePjS_j,"a",@progbits
	.sectionflags	@""
	.align	4
.nv.constant0._Z17ValidateExclusivePjS_j:
	.zero		916


//--------------------- .nv.constant0._Z17ValidateInclusivePjS_j --------------------------
	.section	.nv.constant0._Z17ValidateInclusivePjS_j,"a",@progbits
	.sectionflags	@""
	.align	4
.nv.constant0._Z17ValidateInclusivePjS_j:
	.zero		916


//--------------------- .nv.constant0._Z7InitOnePjj --------------------------
	.section	.nv.constant0._Z7InitOnePjj,"a",@progbits
	.sectionflags	@""
	.align	4
.nv.constant0._Z7InitOnePjj:
	.zero		908


//--------------------- SYMBOLS --------------------------

	.type		.nv.reservedSmem.offset0,@object
	.size		.nv.reservedSmem.offset0,0x4
	.type		vprintf,@function
